	.version 1.4
	.target sm_10, map_f64_to_f32
	// compiled with /usr/lib/nvidia-cuda-toolkit/lib//be
	// nvopencc 4.1 built on 2013-07-17

	//-----------------------------------------------------------
	// Compiling /tmp/tmpxft_00005ea9_00000000-9_tx1mx.cpp3.i (/tmp/ccBI#.PCK0PA)
	//-----------------------------------------------------------

	//-----------------------------------------------------------
	// Options:
	//-----------------------------------------------------------
	//  Target:ptx, ISA:sm_10, Endian:little, Pointer Size:64
	//  -O3	(Optimization level)
	//  -g0	(Debug level)
	//  -m2	(Report advisories)
	//-----------------------------------------------------------

	.file	1	"<command-line>"
	.file	2	"/usr/include/stdc-predef.h"
	.file	3	"/tmp/tmpxft_00005ea9_00000000-8_tx1mx.cudafe2.gpu"
	.file	4	"/usr/lib/gcc/x86_64-linux-gnu/4.8/include/stddef.h"
	.file	5	"/usr/include/crt/device_runtime.h"
	.file	6	"/usr/include/host_defines.h"
	.file	7	"/usr/include/builtin_types.h"
	.file	8	"/usr/include/device_types.h"
	.file	9	"/usr/include/driver_types.h"
	.file	10	"/usr/include/surface_types.h"
	.file	11	"/usr/include/texture_types.h"
	.file	12	"/usr/include/vector_types.h"
	.file	13	"/usr/include/device_launch_parameters.h"
	.file	14	"/usr/include/crt/storage_class.h"
	.file	15	"tx1mx.cu"
	.file	16	"/usr/include/common_functions.h"
	.file	17	"/usr/include/math_functions.h"
	.file	18	"/usr/include/math_constants.h"
	.file	19	"/usr/include/device_functions.h"
	.file	20	"/usr/include/sm_11_atomic_functions.h"
	.file	21	"/usr/include/sm_12_atomic_functions.h"
	.file	22	"/usr/include/sm_13_double_functions.h"
	.file	23	"/usr/include/sm_20_atomic_functions.h"
	.file	24	"/usr/include/sm_32_atomic_functions.h"
	.file	25	"/usr/include/sm_35_atomic_functions.h"
	.file	26	"/usr/include/sm_20_intrinsics.h"
	.file	27	"/usr/include/sm_30_intrinsics.h"
	.file	28	"/usr/include/sm_32_intrinsics.h"
	.file	29	"/usr/include/sm_35_intrinsics.h"
	.file	30	"/usr/include/surface_functions.h"
	.file	31	"/usr/include/texture_fetch_functions.h"
	.file	32	"/usr/include/texture_indirect_functions.h"
	.file	33	"/usr/include/surface_indirect_functions.h"
	.file	34	"/usr/include/math_functions_dbl_ptx1.h"


	.entry tx1mx (
		.param .s32 __cudaparm_tx1mx_lengthX,
		.param .u64 __cudaparm_tx1mx_t,
		.param .u64 __cudaparm_tx1mx_x,
		.param .u64 __cudaparm_tx1mx_z)
	{
	.reg .u16 %rh<4>;
	.reg .u32 %r<6>;
	.reg .u64 %rd<10>;
	.reg .f64 %fd<9>;
	.reg .pred %p<3>;
	.loc	15	3	0
$LDWbegin_tx1mx:
	mov.u16 	%rh1, %ctaid.x;
	mov.u16 	%rh2, %ntid.x;
	mul.wide.u16 	%r1, %rh1, %rh2;
	cvt.u32.u16 	%r2, %tid.x;
	add.u32 	%r3, %r2, %r1;
	ld.param.s32 	%r4, [__cudaparm_tx1mx_lengthX];
	setp.le.s32 	%p1, %r4, %r3;
	@%p1 bra 	$Lt_0_1026;
	.loc	15	8	0
	cvt.s64.s32 	%rd1, %r3;
	mul.wide.s32 	%rd2, %r3, 8;
	ld.param.u64 	%rd3, [__cudaparm_tx1mx_z];
	add.u64 	%rd4, %rd3, %rd2;
	ld.param.u64 	%rd5, [__cudaparm_tx1mx_x];
	add.u64 	%rd6, %rd5, %rd2;
	ld.global.f64 	%fd1, [%rd6+0];
	ld.global.f64 	%fd2, [%rd4+0];
	ld.param.u64 	%rd7, [__cudaparm_tx1mx_t];
	add.u64 	%rd8, %rd7, %rd2;
	ld.global.f64 	%fd3, [%rd8+0];
	mul.f64 	%fd4, %fd3, %fd1;
	mov.f64 	%fd5, 0d3ff0000000000000;	// 1
	sub.f64 	%fd6, %fd5, %fd1;
	mad.rn.f64 	%fd7, %fd4, %fd6, %fd2;
	st.global.f64 	[%rd4+0], %fd7;
$Lt_0_1026:
	.loc	15	10	0
	exit;
$LDWend_tx1mx:
	} // tx1mx



// ===== COMPILED SASS (sm_100) =====

	.target	sm_100

	.elftype	@"ET_EXEC"


//--------------------- .note.nv.tkinfo           --------------------------
	.section	.note.nv.tkinfo,"",@"SHT_NOTE"
	.sectionflags	@"SHF_NOTE_NV_TKINFO"
	.tkinfo
        /*0018*/ 	.word	0x00000002
        /*0030*/ 	.string	""
        /*0030*/ 	.string	"ptxas"
        /*0030*/ 	.string	"Cuda compilation tools, release 13.0, V13.0.88"
        /*0030*/ 	.string	"Build cuda_13.0.r13.0/compiler.36424714_0"
        /*0030*/ 	.string	"-arch sm_100 "



//--------------------- .note.nv.cuinfo           --------------------------
	.section	.note.nv.cuinfo,"",@"SHT_NOTE"
	.sectionflags	@"SHF_NOTE_NV_CUINFO"
        /*0018*/ 	.short	0x0002
        /*001a*/ 	.short	0x000a
        /*001c*/ 	.short	0x0082
	.zero		2


//--------------------- .nv.info                  --------------------------
	.section	.nv.info,"",@"SHT_CUDA_INFO"
	.align	4


	//----- nvinfo : EIATTR_REGCOUNT
	.align		4
        /*0000*/ 	.byte	0x04, 0x2f
        /*0002*/ 	.short	(.L_1 - .L_0)
	.align		4
.L_0:
        /*0004*/ 	.word	index@(tx1mx)
        /*0008*/ 	.word	0x00000010


	//----- nvinfo : EIATTR_FRAME_SIZE
	.align		4
.L_1:
        /*000c*/ 	.byte	0x04, 0x11
        /*000e*/ 	.short	(.L_3 - .L_2)
	.align		4
.L_2:
        /*0010*/ 	.word	index@(tx1mx)
        /*0014*/ 	.word	0x00000000


	//----- nvinfo : EIATTR_MIN_STACK_SIZE
	.align		4
.L_3:
        /*0018*/ 	.byte	0x04, 0x12
        /*001a*/ 	.short	(.L_5 - .L_4)
	.align		4
.L_4:
        /*001c*/ 	.word	index@(tx1mx)
        /*0020*/ 	.word	0x00000000
.L_5:


//--------------------- .nv.compat                --------------------------
	.section	.nv.compat,"",@"SHT_CUDA_COMPAT_INFO"
	.align	4
        /*0000*/ 	.byte	0x02, 0x09, 0x00, 0x00, 0x02, 0x02, 0x01, 0x00, 0x02, 0x05, 0x05, 0x00, 0x03, 0x07, 0x01, 0x01
        /*0010*/ 	.byte	0x02, 0x03, 0x00, 0x00, 0x02, 0x06, 0x01, 0x00, 0x04, 0x0b, 0x08, 0x00, 0x01, 0x00, 0x00, 0x00
        /*0020*/ 	.byte	0x00, 0x00, 0x00, 0x00


//--------------------- .nv.info.tx1mx            --------------------------
	.section	.nv.info.tx1mx,"",@"SHT_CUDA_INFO"
	.sectionflags	@""
	.align	4


	//----- nvinfo : EIATTR_CUDA_API_VERSION
	.align		4
        /*0000*/ 	.byte	0x04, 0x37
        /*0002*/ 	.short	(.L_7 - .L_6)
.L_6:
        /*0004*/ 	.word	0x00000082


	//----- nvinfo : EIATTR_KPARAM_INFO
	.align		4
.L_7:
        /*0008*/ 	.byte	0x04, 0x17
        /*000a*/ 	.short	(.L_9 - .L_8)
.L_8:
        /*000c*/ 	.word	0x00000000
        /*0010*/ 	.short	0x0003
        /*0012*/ 	.short	0x0018
        /*0014*/ 	.byte	0x00, 0xf0, 0x21, 0x00


	//----- nvinfo : EIATTR_KPARAM_INFO
	.align		4
.L_9:
        /*0018*/ 	.byte	0x04, 0x17
        /*001a*/ 	.short	(.L_11 - .L_10)
.L_10:
        /*001c*/ 	.word	0x00000000
        /*0020*/ 	.short	0x0002
        /*0022*/ 	.short	0x0010
        /*0024*/ 	.byte	0x00, 0xf0, 0x21, 0x00


	//----- nvinfo : EIATTR_KPARAM_INFO
	.align		4
.L_11:
        /*0028*/ 	.byte	0x04, 0x17
        /*002a*/ 	.short	(.L_13 - .L_12)
.L_12:
        /*002c*/ 	.word	0x00000000
        /*0030*/ 	.short	0x0001
        /*0032*/ 	.short	0x0008
        /*0034*/ 	.byte	0x00, 0xf0, 0x21, 0x00


	//----- nvinfo : EIATTR_KPARAM_INFO
	.align		4
.L_13:
        /*0038*/ 	.byte	0x04, 0x17
        /*003a*/ 	.short	(.L_15 - .L_14)
.L_14:
        /*003c*/ 	.word	0x00000000
        /*0040*/ 	.short	0x0000
        /*0042*/ 	.short	0x0000
        /*0044*/ 	.byte	0x00, 0xf0, 0x11, 0x00


	//----- nvinfo : EIATTR_SPARSE_MMA_MASK
	.align		4
.L_15:
        /*0048*/ 	.byte	0x03, 0x50
        /*004a*/ 	.short	0x0000


	//----- nvinfo : EIATTR_MAXREG_COUNT
	.align		4
        /*004c*/ 	.byte	0x03, 0x1b
        /*004e*/ 	.short	0x00ff


	//----- nvinfo : EIATTR_MERCURY_ISA_VERSION
	.align		4
        /*0050*/ 	.byte	0x03, 0x5f
        /*0052*/ 	.short	0x0101


	//----- nvinfo : EIATTR_VRC_CTA_INIT_COUNT
	.align		4
        /*0054*/ 	.byte	0x02, 0x4a
	.zero		1
	.zero		1


	//----- nvinfo : EIATTR_EXIT_INSTR_OFFSETS
	.align		4
        /*0058*/ 	.byte	0x04, 0x1c
        /*005a*/ 	.short	(.L_17 - .L_16)


	//   ....[0]....
.L_16:
        /*005c*/ 	.word	0x000000a0


	//   ....[1]....
        /*0060*/ 	.word	0x00000190


	//----- nvinfo : EIATTR_CBANK_PARAM_SIZE
	.align		4
.L_17:
        /*0064*/ 	.byte	0x03, 0x19
        /*0066*/ 	.short	0x0020


	//----- nvinfo : EIATTR_PARAM_CBANK
	.align		4
        /*0068*/ 	.byte	0x04, 0x0a
        /*006a*/ 	.short	(.L_19 - .L_18)
	.align		4
.L_18:
        /*006c*/ 	.word	index@(.nv.constant0.tx1mx)
        /*0070*/ 	.short	0x0380
        /*0072*/ 	.short	0x0020


	//----- nvinfo : EIATTR_SW_WAR
	.align		4
.L_19:
        /*0074*/ 	.byte	0x04, 0x36
        /*0076*/ 	.short	(.L_21 - .L_20)
.L_20:
        /*0078*/ 	.word	0x00000008
.L_21:


//--------------------- .nv.callgraph             --------------------------
	.section	.nv.callgraph,"",@"SHT_CUDA_CALLGRAPH"
	.align	4
	.sectionentsize	8
	.align		4
        /*0000*/ 	.word	0x00000000
	.align		4
        /*0004*/ 	.word	0xffffffff
	.align		4
        /*0008*/ 	.word	0x00000000
	.align		4
        /*000c*/ 	.word	0xfffffffe
	.align		4
        /*0010*/ 	.word	0x00000000
	.align		4
        /*0014*/ 	.word	0xfffffffd
	.align		4
        /*0018*/ 	.word	0x00000000
	.align		4
        /*001c*/ 	.word	0xfffffffc


//--------------------- .text.tx1mx               --------------------------
	.section	.text.tx1mx,"ax",@progbits
	.align	128
.text.tx1mx:
        .type           tx1mx,@function
        .size           tx1mx,(.L_x_1 - tx1mx)
        .other          tx1mx,@"STO_CUDA_ENTRY STV_DEFAULT"
tx1mx:
[----:B------:R-:W-:Y:S01]  /*0000*/  LDC R1, c[0x0][0x37c] ;  /* 0x0000df00ff017b82 */ /* 0x000fe20000000800 */
[----:B------:R-:W0:Y:S07]  /*0010*/  S2R R0, SR_TID.X ;  /* 0x0000000000007919 */ /* 0x000e2e0000002100 */
[----:B------:R-:W1:Y:S01]  /*0020*/  S2UR UR4, SR_CTAID.X ;  /* 0x00000000000479c3 */ /* 0x000e620000002500 */
[----:B------:R-:W2:Y:S07]  /*0030*/  LDCU UR5, c[0x0][0x380] ;  /* 0x00007000ff0577ac */ /* 0x000eae0008000800 */
[----:B------:R-:W3:Y:S01]  /*0040*/  LDC R7, c[0x0][0x360] ;  /* 0x0000d800ff077b82 */ /* 0x000ee20000000800 */
[----:B-1----:R-:W-:Y:S01]  /*0050*/  ULOP3.LUT UR4, UR4, 0xffff, URZ, 0xc0, !UPT ;  /* 0x0000ffff04047892 */ /* 0x002fe2000f8ec0ff */
[----:B0-----:R-:W-:-:S02]  /*0060*/  LOP3.LUT R0, R0, 0xffff, RZ, 0xc0, !PT ;  /* 0x0000ffff00007812 */ /* 0x001fc400078ec0ff */
[----:B---3--:R-:W-:-:S05]  /*0070*/  LOP3.LUT R7, R7, 0xffff, RZ, 0xc0, !PT ;  /* 0x0000ffff07077812 */ /* 0x008fca00078ec0ff */
[----:B------:R-:W-:-:S05]  /*0080*/  IMAD R7, R7, UR4, R0 ;  /* 0x0000000407077c24 */ /* 0x000fca000f8e0200 */
[----:B--2---:R-:W-:-:S13]  /*0090*/  ISETP.GE.AND P0, PT, R7, UR5, PT ;  /* 0x0000000507007c0c */ /* 0x004fda000bf06270 */
[----:B------:R-:W-:Y:S05]  /*00a0*/  @P0 EXIT ;  /* 0x000000000000094d */ /* 0x000fea0003800000 */
[----:B------:R-:W0:Y:S01]  /*00b0*/  LDC.64 R4, c[0x0][0x390] ;  /* 0x0000e400ff047b82 */ /* 0x000e220000000a00 */
[----:B------:R-:W1:Y:S07]  /*00c0*/  LDCU.64 UR4, c[0x0][0x358] ;  /* 0x00006b00ff0477ac */ /* 0x000e6e0008000a00 */
[----:B------:R-:W2:Y:S08]  /*00d0*/  LDC.64 R8, c[0x0][0x388] ;  /* 0x0000e200ff087b82 */ /* 0x000eb00000000a00 */
[----:B------:R-:W3:Y:S01]  /*00e0*/  LDC.64 R2, c[0x0][0x398] ;  /* 0x0000e600ff027b82 */ /* 0x000ee20000000a00 */
[----:B0-----:R-:W-:-:S06]  /*00f0*/  IMAD.WIDE R4, R7, 0x8, R4 ;  /* 0x0000000807047825 */ /* 0x001fcc00078e0204 */
[----:B-1----:R-:W4:Y:S01]  /*0100*/  LDG.E.64 R4, desc[UR4][R4.64] ;  /* 0x0000000404047981 */ /* 0x002f22000c1e1b00 */
[----:B--2---:R-:W-:-:S06]  /*0110*/  IMAD.WIDE R8, R7, 0x8, R8 ;  /* 0x0000000807087825 */ /* 0x004fcc00078e0208 */
[----:B------:R-:W2:Y:S01]  /*0120*/  LDG.E.64 R8, desc[UR4][R8.64] ;  /* 0x0000000408087981 */ /* 0x000ea2000c1e1b00 */
[----:B---3--:R-:W-:-:S05]  /*0130*/  IMAD.WIDE R2, R7, 0x8, R2 ;  /* 0x0000000807027825 */ /* 0x008fca00078e0202 */
[----:B------:R-:W3:Y:S01]  /*0140*/  LDG.E.64 R6, desc[UR4][R2.64] ;  /* 0x0000000402067981 */ /* 0x000ee2000c1e1b00 */
[C---:B----4-:R-:W-:Y:S02]  /*0150*/  DADD R12, -R4.reuse, 1 ;  /* 0x3ff00000040c7429 */ /* 0x050fe40000000100 */
[----:B--2---:R-:W-:-:S08]  /*0160*/  DMUL R10, R4, R8 ;  /* 0x00000008040a7228 */ /* 0x004fd00000000000 */
[----:B---3--:R-:W-:-:S07]  /*0170*/  DFMA R6, R10, R12, R6 ;  /* 0x0000000c0a06722b */ /* 0x008fce0000000006 */
[----:B------:R-:W-:Y:S01]  /*0180*/  STG.E.64 desc[UR4][R2.64], R6 ;  /* 0x0000000602007986 */ /* 0x000fe2000c101b04 */
[----:B------:R-:W-:Y:S05]  /*0190*/  EXIT ;  /* 0x000000000000794d */ /* 0x000fea0003800000 */
.L_x_0:
[----:B------:R-:W-:-:S00]  /*01a0*/  BRA `(.L_x_0) ;  /* 0xfffffffc00fc7947 */ /* 0x000fc0000383ffff */
[----:B------:R-:W-:-:S00]  /*01b0*/  NOP ;  /* 0x0000000000007918 */ /* 0x000fc00000000000 */
        /* <DEDUP_REMOVED lines=12> */
.L_x_1:


//--------------------- .nv.shared.reserved.0     --------------------------
	.section	.nv.shared.reserved.0,"aw",@nobits
	.weak		__nv_reservedSMEM_offset_0_alias
	.size		__nv_reservedSMEM_offset_0_alias, 0, 64
	.other		__nv_reservedSMEM_offset_0_alias,@"STO_CUDA_RESERVED_SHARED STV_DEFAULT"
__nv_reservedSMEM_offset_0_alias:
	.zero		0
	.zero		64


//--------------------- .nv.constant0.tx1mx       --------------------------
	.section	.nv.constant0.tx1mx,"a",@progbits
	.sectionflags	@""
	.align	4
.nv.constant0.tx1mx:
	.zero		928


//--------------------- SYMBOLS --------------------------

	.type		.nv.reservedSmem.offset0,@object
	.size		.nv.reservedSmem.offset0,0x4
